//
// Generated by NVIDIA NVVM Compiler
//
// Compiler Build ID: CL-36424714
// Cuda compilation tools, release 13.0, V13.0.88
// Based on NVVM 20.0.0
//

.version 9.0
.target sm_100
.address_size 64

	// .globl	_Z9addKernelPKfS0_Pfi

.visible .entry _Z9addKernelPKfS0_Pfi(
	.param .u64 .ptr .align 1 _Z9addKernelPKfS0_Pfi_param_0,
	.param .u64 .ptr .align 1 _Z9addKernelPKfS0_Pfi_param_1,
	.param .u64 .ptr .align 1 _Z9addKernelPKfS0_Pfi_param_2,
	.param .u32 _Z9addKernelPKfS0_Pfi_param_3
)
{
	.reg .pred 	%p<2>;
	.reg .b32 	%r<6>;
	.reg .b32 	%f<4>;
	.reg .b64 	%rd<11>;

	ld.param.u64 	%rd1, [_Z9addKernelPKfS0_Pfi_param_0];
	ld.param.u64 	%rd2, [_Z9addKernelPKfS0_Pfi_param_1];
	ld.param.u64 	%rd3, [_Z9addKernelPKfS0_Pfi_param_2];
	ld.param.u32 	%r2, [_Z9addKernelPKfS0_Pfi_param_3];
	mov.u32 	%r3, %tid.x;
	mov.u32 	%r4, %ntid.x;
	mov.u32 	%r5, %ctaid.x;
	mad.lo.s32 	%r1, %r4, %r5, %r3;
	setp.ge.s32 	%p1, %r1, %r2;
	@%p1 bra 	$L__BB0_2;
	cvta.to.global.u64 	%rd4, %rd1;
	cvta.to.global.u64 	%rd5, %rd2;
	cvta.to.global.u64 	%rd6, %rd3;
	mul.wide.s32 	%rd7, %r1, 4;
	add.s64 	%rd8, %rd4, %rd7;
	ld.global.f32 	%f1, [%rd8];
	add.s64 	%rd9, %rd5, %rd7;
	ld.global.f32 	%f2, [%rd9];
	add.f32 	%f3, %f1, %f2;
	add.s64 	%rd10, %rd6, %rd7;
	st.global.f32 	[%rd10], %f3;
$L__BB0_2:
	ret;

}


// ===== COMPILED SASS (sm_100) =====

	.target	sm_100

	.elftype	@"ET_EXEC"


//--------------------- .note.nv.tkinfo           --------------------------
	.section	.note.nv.tkinfo,"",@"SHT_NOTE"
	.sectionflags	@"SHF_NOTE_NV_TKINFO"
	.tkinfo
        /*0018*/ 	.word	0x00000002
        /*0030*/ 	.string	""
        /*0030*/ 	.string	"ptxas"
        /*0030*/ 	.string	"Cuda compilation tools, release 13.0, V13.0.88"
        /*0030*/ 	.string	"Build cuda_13.0.r13.0/compiler.36424714_0"
        /*0030*/ 	.string	"-arch sm_100 -m 64 "



//--------------------- .note.nv.cuinfo           --------------------------
	.section	.note.nv.cuinfo,"",@"SHT_NOTE"
	.sectionflags	@"SHF_NOTE_NV_CUINFO"
        /*0018*/ 	.short	0x0002
        /*001a*/ 	.short	0x0064
        /*001c*/ 	.short	0x0082
	.zero		2


//--------------------- .nv.info                  --------------------------
	.section	.nv.info,"",@"SHT_CUDA_INFO"
	.align	4


	//----- nvinfo : EIATTR_REGCOUNT
	.align		4
        /*0000*/ 	.byte	0x04, 0x2f
        /*0002*/ 	.short	(.L_1 - .L_0)
	.align		4
.L_0:
        /*0004*/ 	.word	index@(_Z9addKernelPKfS0_Pfi)
        /*0008*/ 	.word	0x0000000c


	//----- nvinfo : EIATTR_FRAME_SIZE
	.align		4
.L_1:
        /*000c*/ 	.byte	0x04, 0x11
        /*000e*/ 	.short	(.L_3 - .L_2)
	.align		4
.L_2:
        /*0010*/ 	.word	index@(_Z9addKernelPKfS0_Pfi)
        /*0014*/ 	.word	0x00000000


	//----- nvinfo : EIATTR_MIN_STACK_SIZE
	.align		4
.L_3:
        /*0018*/ 	.byte	0x04, 0x12
        /*001a*/ 	.short	(.L_5 - .L_4)
	.align		4
.L_4:
        /*001c*/ 	.word	index@(_Z9addKernelPKfS0_Pfi)
        /*0020*/ 	.word	0x00000000
.L_5:


//--------------------- .nv.compat                --------------------------
	.section	.nv.compat,"",@"SHT_CUDA_COMPAT_INFO"
	.align	4
        /*0000*/ 	.byte	0x02, 0x09, 0x00, 0x00, 0x02, 0x02, 0x01, 0x00, 0x02, 0x05, 0x05, 0x00, 0x03, 0x07, 0x01, 0x01
        /*0010*/ 	.byte	0x02, 0x03, 0x00, 0x00, 0x02, 0x06, 0x01, 0x00, 0x04, 0x0b, 0x08, 0x00, 0x09, 0x00, 0x00, 0x00
        /*0020*/ 	.byte	0x00, 0x00, 0x00, 0x00


//--------------------- .nv.info._Z9addKernelPKfS0_Pfi --------------------------
	.section	.nv.info._Z9addKernelPKfS0_Pfi,"",@"SHT_CUDA_INFO"
	.sectionflags	@""
	.align	4


	//----- nvinfo : EIATTR_CUDA_API_VERSION
	.align		4
        /*0000*/ 	.byte	0x04, 0x37
        /*0002*/ 	.short	(.L_7 - .L_6)
.L_6:
        /*0004*/ 	.word	0x00000082


	//----- nvinfo : EIATTR_KPARAM_INFO
	.align		4
.L_7:
        /*0008*/ 	.byte	0x04, 0x17
        /*000a*/ 	.short	(.L_9 - .L_8)
.L_8:
        /*000c*/ 	.word	0x00000000
        /*0010*/ 	.short	0x0003
        /*0012*/ 	.short	0x0018
        /*0014*/ 	.byte	0x00, 0xf0, 0x11, 0x00


	//----- nvinfo : EIATTR_KPARAM_INFO
	.align		4
.L_9:
        /*0018*/ 	.byte	0x04, 0x17
        /*001a*/ 	.short	(.L_11 - .L_10)
.L_10:
        /*001c*/ 	.word	0x00000000
        /*0020*/ 	.short	0x0002
        /*0022*/ 	.short	0x0010
        /*0024*/ 	.byte	0x00, 0xf5, 0x21, 0x00


	//----- nvinfo : EIATTR_KPARAM_INFO
	.align		4
.L_11:
        /*0028*/ 	.byte	0x04, 0x17
        /*002a*/ 	.short	(.L_13 - .L_12)
.L_12:
        /*002c*/ 	.word	0x00000000
        /*0030*/ 	.short	0x0001
        /*0032*/ 	.short	0x0008
        /*0034*/ 	.byte	0x00, 0xf5, 0x21, 0x00


	//----- nvinfo : EIATTR_KPARAM_INFO
	.align		4
.L_13:
        /*0038*/ 	.byte	0x04, 0x17
        /*003a*/ 	.short	(.L_15 - .L_14)
.L_14:
        /*003c*/ 	.word	0x00000000
        /*0040*/ 	.short	0x0000
        /*0042*/ 	.short	0x0000
        /*0044*/ 	.byte	0x00, 0xf5, 0x21, 0x00


	//----- nvinfo : EIATTR_SPARSE_MMA_MASK
	.align		4
.L_15:
        /*0048*/ 	.byte	0x03, 0x50
        /*004a*/ 	.short	0x0000


	//----- nvinfo : EIATTR_MAXREG_COUNT
	.align		4
        /*004c*/ 	.byte	0x03, 0x1b
        /*004e*/ 	.short	0x00ff


	//----- nvinfo : EIATTR_MERCURY_ISA_VERSION
	.align		4
        /*0050*/ 	.byte	0x03, 0x5f
        /*0052*/ 	.short	0x0101


	//----- nvinfo : EIATTR_VRC_CTA_INIT_COUNT
	.align		4
        /*0054*/ 	.byte	0x02, 0x4a
	.zero		1
	.zero		1


	//----- nvinfo : EIATTR_EXIT_INSTR_OFFSETS
	.align		4
        /*0058*/ 	.byte	0x04, 0x1c
        /*005a*/ 	.short	(.L_17 - .L_16)


	//   ....[0]....
.L_16:
        /*005c*/ 	.word	0x00000070


	//   ....[1]....
        /*0060*/ 	.word	0x00000130


	//----- nvinfo : EIATTR_CBANK_PARAM_SIZE
	.align		4
.L_17:
        /*0064*/ 	.byte	0x03, 0x19
        /*0066*/ 	.short	0x001c


	//----- nvinfo : EIATTR_PARAM_CBANK
	.align		4
        /*0068*/ 	.byte	0x04, 0x0a
        /*006a*/ 	.short	(.L_19 - .L_18)
	.align		4
.L_18:
        /*006c*/ 	.word	index@(.nv.constant0._Z9addKernelPKfS0_Pfi)
        /*0070*/ 	.short	0x0380
        /*0072*/ 	.short	0x001c


	//----- nvinfo : EIATTR_SW_WAR
	.align		4
.L_19:
        /*0074*/ 	.byte	0x04, 0x36
        /*0076*/ 	.short	(.L_21 - .L_20)
.L_20:
        /*0078*/ 	.word	0x00000008
.L_21:


//--------------------- .nv.callgraph             --------------------------
	.section	.nv.callgraph,"",@"SHT_CUDA_CALLGRAPH"
	.align	4
	.sectionentsize	8
	.align		4
        /*0000*/ 	.word	0x00000000
	.align		4
        /*0004*/ 	.word	0xffffffff
	.align		4
        /*0008*/ 	.word	0x00000000
	.align		4
        /*000c*/ 	.word	0xfffffffe
	.align		4
        /*0010*/ 	.word	0x00000000
	.align		4
        /*0014*/ 	.word	0xfffffffd
	.align		4
        /*0018*/ 	.word	0x00000000
	.align		4
        /*001c*/ 	.word	0xfffffffc


//--------------------- .text._Z9addKernelPKfS0_Pfi --------------------------
	.section	.text._Z9addKernelPKfS0_Pfi,"ax",@progbits
	.align	128
        .global         _Z9addKernelPKfS0_Pfi
        .type           _Z9addKernelPKfS0_Pfi,@function
        .size           _Z9addKernelPKfS0_Pfi,(.L_x_1 - _Z9addKernelPKfS0_Pfi)
        .other          _Z9addKernelPKfS0_Pfi,@"STO_CUDA_ENTRY STV_DEFAULT"
_Z9addKernelPKfS0_Pfi:
.text._Z9addKernelPKfS0_Pfi:
[----:B------:R-:W-:Y:S01]  /*0000*/  LDC R1, c[0x0][0x37c] ;  /* 0x0000df00ff017b82 */ /* 0x000fe20000000800 */
[----:B------:R-:W0:Y:S01]  /*0010*/  S2R R9, SR_TID.X ;  /* 0x0000000000097919 */ /* 0x000e220000002100 */
[----:B------:R-:W0:Y:S01]  /*0020*/  LDCU UR4, c[0x0][0x360] ;  /* 0x00006c00ff0477ac */ /* 0x000e220008000800 */
[----:B------:R-:W0:Y:S01]  /*0030*/  S2R R0, SR_CTAID.X ;  /* 0x0000000000007919 */ /* 0x000e220000002500 */
[----:B------:R-:W1:Y:S01]  /*0040*/  LDCU UR5, c[0x0][0x398] ;  /* 0x00007300ff0577ac */ /* 0x000e620008000800 */
[----:B0-----:R-:W-:-:S05]  /*0050*/  IMAD R9, R0, UR4, R9 ;  /* 0x0000000400097c24 */ /* 0x001fca000f8e0209 */
[----:B-1----:R-:W-:-:S13]  /*0060*/  ISETP.GE.AND P0, PT, R9, UR5, PT ;  /* 0x0000000509007c0c */ /* 0x002fda000bf06270 */
[----:B------:R-:W-:Y:S05]  /*0070*/  @P0 EXIT ;  /* 0x000000000000094d */ /* 0x000fea0003800000 */
[----:B------:R-:W0:Y:S01]  /*0080*/  LDC.64 R2, c[0x0][0x380] ;  /* 0x0000e000ff027b82 */ /* 0x000e220000000a00 */
[----:B------:R-:W1:Y:S07]  /*0090*/  LDCU.64 UR4, c[0x0][0x358] ;  /* 0x00006b00ff0477ac */ /* 0x000e6e0008000a00 */
[----:B------:R-:W2:Y:S08]  /*00a0*/  LDC.64 R4, c[0x0][0x388] ;  /* 0x0000e200ff047b82 */ /* 0x000eb00000000a00 */
[----:B------:R-:W3:Y:S01]  /*00b0*/  LDC.64 R6, c[0x0][0x390] ;  /* 0x0000e400ff067b82 */ /* 0x000ee20000000a00 */
[----:B0-----:R-:W-:-:S06]  /*00c0*/  IMAD.WIDE R2, R9, 0x4, R2 ;  /* 0x0000000409027825 */ /* 0x001fcc00078e0202 */
[----:B-1----:R-:W4:Y:S01]  /*00d0*/  LDG.E R2, desc[UR4][R2.64] ;  /* 0x0000000402027981 */ /* 0x002f22000c1e1900 */
[----:B--2---:R-:W-:-:S06]  /*00e0*/  IMAD.WIDE R4, R9, 0x4, R4 ;  /* 0x0000000409047825 */ /* 0x004fcc00078e0204 */
[----:B------:R-:W4:Y:S01]  /*00f0*/  LDG.E R5, desc[UR4][R4.64] ;  /* 0x0000000404057981 */ /* 0x000f22000c1e1900 */
[----:B---3--:R-:W-:-:S04]  /*0100*/  IMAD.WIDE R6, R9, 0x4, R6 ;  /* 0x0000000409067825 */ /* 0x008fc800078e0206 */
[----:B----4-:R-:W-:-:S05]  /*0110*/  FADD R9, R2, R5 ;  /* 0x0000000502097221 */ /* 0x010fca0000000000 */
[----:B------:R-:W-:Y:S01]  /*0120*/  STG.E desc[UR4][R6.64], R9 ;  /* 0x0000000906007986 */ /* 0x000fe2000c101904 */
[----:B------:R-:W-:Y:S05]  /*0130*/  EXIT ;  /* 0x000000000000794d */ /* 0x000fea0003800000 */
.L_x_0:
[----:B------:R-:W-:-:S00]  /*0140*/  BRA `(.L_x_0) ;  /* 0xfffffffc00fc7947 */ /* 0x000fc0000383ffff */
[----:B------:R-:W-:-:S00]  /*0150*/  NOP ;  /* 0x0000000000007918 */ /* 0x000fc00000000000 */
        /* <DEDUP_REMOVED lines=10> */
.L_x_1:


//--------------------- .nv.shared.reserved.0     --------------------------
	.section	.nv.shared.reserved.0,"aw",@nobits
	.weak		__nv_reservedSMEM_offset_0_alias
	.size		__nv_reservedSMEM_offset_0_alias, 0, 64
	.other		__nv_reservedSMEM_offset_0_alias,@"STO_CUDA_RESERVED_SHARED STV_DEFAULT"
__nv_reservedSMEM_offset_0_alias:
	.zero		0
	.zero		64


//--------------------- .nv.constant0._Z9addKernelPKfS0_Pfi --------------------------
	.section	.nv.constant0._Z9addKernelPKfS0_Pfi,"a",@progbits
	.sectionflags	@""
	.align	4
.nv.constant0._Z9addKernelPKfS0_Pfi:
	.zero		924


//--------------------- SYMBOLS --------------------------

	.type		.nv.reservedSmem.offset0,@object
	.size		.nv.reservedSmem.offset0,0x4
